	.headerflags	@"EF_CUDA_TEXMODE_UNIFIED EF_CUDA_64BIT_ADDRESS EF_CUDA_ACCELERATORS EF_CUDA_SM90 EF_CUDA_VIRTUAL_SM(EF_CUDA_SM90)"
	.elftype	@"ET_EXEC"


//--------------------- .nv.info                  --------------------------
	.section	.nv.info,"",@"SHT_CUDA_INFO"
	.align	4


	//----- nvinfo : EIATTR_REGCOUNT
	.align		4
        /*0000*/ 	.byte	0x04, 0x2f
        /*0002*/ 	.short	(.L_3 - .L_2)
	.align		4
.L_2:
        /*0004*/ 	.word	index@(triton_poi_fused__native_batch_norm_legit_no_training__unsafe_index_add_convolution_relu_35)
        /*0008*/ 	.word	0x00000024


	//----- nvinfo : EIATTR_MIN_STACK_SIZE
	.align		4
.L_3:
        /*000c*/ 	.byte	0x04, 0x12
        /*000e*/ 	.short	(.L_5 - .L_4)
	.align		4
.L_4:
        /*0010*/ 	.word	index@(triton_poi_fused__native_batch_norm_legit_no_training__unsafe_index_add_convolution_relu_35)
        /*0014*/ 	.word	0x00000000


	//----- nvinfo : EIATTR_FRAME_SIZE
	.align		4
.L_5:
        /*0018*/ 	.byte	0x04, 0x11
        /*001a*/ 	.short	(.L_7 - .L_6)
	.align		4
.L_6:
        /*001c*/ 	.word	index@(triton_poi_fused__native_batch_norm_legit_no_training__unsafe_index_add_convolution_relu_35)
        /*0020*/ 	.word	0x00000000


	//----- nvinfo : EIATTR_MIN_STACK_SIZE
	.align		4
.L_7:
        /*0024*/ 	.byte	0x04, 0x12
        /*0026*/ 	.short	(.L_9 - .L_8)
	.align		4
.L_8:
        /*0028*/ 	.word	index@(triton_poi_fused__native_batch_norm_legit_no_training__unsafe_index_add_convolution_relu_35)
        /*002c*/ 	.word	0x00000000
.L_9:


//--------------------- .nv.info.triton_poi_fused__native_batch_norm_legit_no_training__unsafe_index_add_convolution_relu_35 --------------------------
	.section	.nv.info.triton_poi_fused__native_batch_norm_legit_no_training__unsafe_index_add_convolution_relu_35,"",@"SHT_CUDA_INFO"
	.sectionflags	@""
	.align	4


	//----- nvinfo : EIATTR_CUDA_API_VERSION
	.align		4
        /*0000*/ 	.byte	0x04, 0x37
        /*0002*/ 	.short	(.L_11 - .L_10)
.L_10:
        /*0004*/ 	.word	0x0000007c


	//----- nvinfo : EIATTR_KPARAM_INFO
	.align		4
.L_11:
        /*0008*/ 	.byte	0x04, 0x17
        /*000a*/ 	.short	(.L_13 - .L_12)
.L_12:
        /*000c*/ 	.word	0x00000000
        /*0010*/ 	.short	0x0010
        /*0012*/ 	.short	0x0080
        /*0014*/ 	.byte	0x00, 0xf0, 0x11, 0x00


	//----- nvinfo : EIATTR_KPARAM_INFO
	.align		4
.L_13:
        /*0018*/ 	.byte	0x04, 0x17
        /*001a*/ 	.short	(.L_15 - .L_14)
.L_14:
        /*001c*/ 	.word	0x00000000
        /*0020*/ 	.short	0x000f
        /*0022*/ 	.short	0x0078
        /*0024*/ 	.byte	0x00, 0xf4, 0x21, 0x00


	//----- nvinfo : EIATTR_KPARAM_INFO
	.align		4
.L_15:
        /*0028*/ 	.byte	0x04, 0x17
        /*002a*/ 	.short	(.L_17 - .L_16)
.L_16:
        /*002c*/ 	.word	0x00000000
        /*0030*/ 	.short	0x000e
        /*0032*/ 	.short	0x0070
        /*0034*/ 	.byte	0x00, 0xf4, 0x21, 0x00


	//----- nvinfo : EIATTR_KPARAM_INFO
	.align		4
.L_17:
        /*0038*/ 	.byte	0x04, 0x17
        /*003a*/ 	.short	(.L_19 - .L_18)
.L_18:
        /*003c*/ 	.word	0x00000000
        /*0040*/ 	.short	0x000d
        /*0042*/ 	.short	0x0068
        /*0044*/ 	.byte	0x00, 0xf4, 0x21, 0x00


	//----- nvinfo : EIATTR_KPARAM_INFO
	.align		4
.L_19:
        /*0048*/ 	.byte	0x04, 0x17
        /*004a*/ 	.short	(.L_21 - .L_20)
.L_20:
        /*004c*/ 	.word	0x00000000
        /*0050*/ 	.short	0x000c
        /*0052*/ 	.short	0x0060
        /*0054*/ 	.byte	0x00, 0xf4, 0x21, 0x00


	//----- nvinfo : EIATTR_KPARAM_INFO
	.align		4
.L_21:
        /*0058*/ 	.byte	0x04, 0x17
        /*005a*/ 	.short	(.L_23 - .L_22)
.L_22:
        /*005c*/ 	.word	0x00000000
        /*0060*/ 	.short	0x000b
        /*0062*/ 	.short	0x0058
        /*0064*/ 	.byte	0x00, 0xf4, 0x21, 0x00


	//----- nvinfo : EIATTR_KPARAM_INFO
	.align		4
.L_23:
        /*0068*/ 	.byte	0x04, 0x17
        /*006a*/ 	.short	(.L_25 - .L_24)
.L_24:
        /*006c*/ 	.word	0x00000000
        /*0070*/ 	.short	0x000a
        /*0072*/ 	.short	0x0050
        /*0074*/ 	.byte	0x00, 0xf4, 0x21, 0x00


	//----- nvinfo : EIATTR_KPARAM_INFO
	.align		4
.L_25:
        /*0078*/ 	.byte	0x04, 0x17
        /*007a*/ 	.short	(.L_27 - .L_26)
.L_26:
        /*007c*/ 	.word	0x00000000
        /*0080*/ 	.short	0x0009
        /*0082*/ 	.short	0x0048
        /*0084*/ 	.byte	0x00, 0xf4, 0x21, 0x00


	//----- nvinfo : EIATTR_KPARAM_INFO
	.align		4
.L_27:
        /*0088*/ 	.byte	0x04, 0x17
        /*008a*/ 	.short	(.L_29 - .L_28)
.L_28:
        /*008c*/ 	.word	0x00000000
        /*0090*/ 	.short	0x0008
        /*0092*/ 	.short	0x0040
        /*0094*/ 	.byte	0x00, 0xf4, 0x21, 0x00


	//----- nvinfo : EIATTR_KPARAM_INFO
	.align		4
.L_29:
        /*0098*/ 	.byte	0x04, 0x17
        /*009a*/ 	.short	(.L_31 - .L_30)
.L_30:
        /*009c*/ 	.word	0x00000000
        /*00a0*/ 	.short	0x0007
        /*00a2*/ 	.short	0x0038
        /*00a4*/ 	.byte	0x00, 0xf4, 0x21, 0x00


	//----- nvinfo : EIATTR_KPARAM_INFO
	.align		4
.L_31:
        /*00a8*/ 	.byte	0x04, 0x17
        /*00aa*/ 	.short	(.L_33 - .L_32)
.L_32:
        /*00ac*/ 	.word	0x00000000
        /*00b0*/ 	.short	0x0006
        /*00b2*/ 	.short	0x0030
        /*00b4*/ 	.byte	0x00, 0xf4, 0x21, 0x00


	//----- nvinfo : EIATTR_KPARAM_INFO
	.align		4
.L_33:
        /*00b8*/ 	.byte	0x04, 0x17
        /*00ba*/ 	.short	(.L_35 - .L_34)
.L_34:
        /*00bc*/ 	.word	0x00000000
        /*00c0*/ 	.short	0x0005
        /*00c2*/ 	.short	0x0028
        /*00c4*/ 	.byte	0x00, 0xf4, 0x21, 0x00


	//----- nvinfo : EIATTR_KPARAM_INFO
	.align		4
.L_35:
        /*00c8*/ 	.byte	0x04, 0x17
        /*00ca*/ 	.short	(.L_37 - .L_36)
.L_36:
        /*00cc*/ 	.word	0x00000000
        /*00d0*/ 	.short	0x0004
        /*00d2*/ 	.short	0x0020
        /*00d4*/ 	.byte	0x00, 0xf4, 0x21, 0x00


	//----- nvinfo : EIATTR_KPARAM_INFO
	.align		4
.L_37:
        /*00d8*/ 	.byte	0x04, 0x17
        /*00da*/ 	.short	(.L_39 - .L_38)
.L_38:
        /*00dc*/ 	.word	0x00000000
        /*00e0*/ 	.short	0x0003
        /*00e2*/ 	.short	0x0018
        /*00e4*/ 	.byte	0x00, 0xf4, 0x21, 0x00


	//----- nvinfo : EIATTR_KPARAM_INFO
	.align		4
.L_39:
        /*00e8*/ 	.byte	0x04, 0x17
        /*00ea*/ 	.short	(.L_41 - .L_40)
.L_40:
        /*00ec*/ 	.word	0x00000000
        /*00f0*/ 	.short	0x0002
        /*00f2*/ 	.short	0x0010
        /*00f4*/ 	.byte	0x00, 0xf4, 0x21, 0x00


	//----- nvinfo : EIATTR_KPARAM_INFO
	.align		4
.L_41:
        /*00f8*/ 	.byte	0x04, 0x17
        /*00fa*/ 	.short	(.L_43 - .L_42)
.L_42:
        /*00fc*/ 	.word	0x00000000
        /*0100*/ 	.short	0x0001
        /*0102*/ 	.short	0x0008
        /*0104*/ 	.byte	0x00, 0xf4, 0x21, 0x00


	//----- nvinfo : EIATTR_KPARAM_INFO
	.align		4
.L_43:
        /*0108*/ 	.byte	0x04, 0x17
        /*010a*/ 	.short	(.L_45 - .L_44)
.L_44:
        /*010c*/ 	.word	0x00000000
        /*0110*/ 	.short	0x0000
        /*0112*/ 	.short	0x0000
        /*0114*/ 	.byte	0x00, 0xf4, 0x21, 0x00


	//----- nvinfo : EIATTR_SPARSE_MMA_MASK
	.align		4
.L_45:
        /*0118*/ 	.byte	0x03, 0x50
        /*011a*/ 	.short	0x0000


	//----- nvinfo : EIATTR_MAXREG_COUNT
	.align		4
        /*011c*/ 	.byte	0x03, 0x1b
        /*011e*/ 	.short	0x00ff


	//----- nvinfo : EIATTR_EXIT_INSTR_OFFSETS
	.align		4
        /*0120*/ 	.byte	0x04, 0x1c
        /*0122*/ 	.short	(.L_47 - .L_46)


	//   ....[0]....
.L_46:
        /*0124*/ 	.word	0x00000900


	//----- nvinfo : EIATTR_REQNTID
	.align		4
.L_47:
        /*0128*/ 	.byte	0x04, 0x10
        /*012a*/ 	.short	(.L_49 - .L_48)
.L_48:
        /*012c*/ 	.word	0x00000080
        /*0130*/ 	.word	0x00000001
        /*0134*/ 	.word	0x00000001


	//----- nvinfo : EIATTR_CBANK_PARAM_SIZE
	.align		4
.L_49:
        /*0138*/ 	.byte	0x03, 0x19
        /*013a*/ 	.short	0x0084


	//----- nvinfo : EIATTR_PARAM_CBANK
	.align		4
        /*013c*/ 	.byte	0x04, 0x0a
        /*013e*/ 	.short	(.L_51 - .L_50)
	.align		4
.L_50:
        /*0140*/ 	.word	index@(.nv.constant0.triton_poi_fused__native_batch_norm_legit_no_training__unsafe_index_add_convolution_relu_35)
        /*0144*/ 	.short	0x0210
        /*0146*/ 	.short	0x0084


	//----- nvinfo : EIATTR_SW_WAR
	.align		4
.L_51:
        /*0148*/ 	.byte	0x04, 0x36
        /*014a*/ 	.short	(.L_53 - .L_52)
.L_52:
        /*014c*/ 	.word	0x00000008
.L_53:


//--------------------- .nv.callgraph             --------------------------
	.section	.nv.callgraph,"",@"SHT_CUDA_CALLGRAPH"
	.align	4
	.sectionentsize	8
	.align		4
        /*0000*/ 	.word	0x00000000
	.align		4
        /*0004*/ 	.word	0xffffffff
	.align		4
        /*0008*/ 	.word	0x00000000
	.align		4
        /*000c*/ 	.word	0xfffffffe
	.align		4
        /*0010*/ 	.word	0x00000000
	.align		4
        /*0014*/ 	.word	0xfffffffd
	.align		4
        /*0018*/ 	.word	0x00000000
	.align		4
        /*001c*/ 	.word	0xfffffffc


//--------------------- .nv.constant4             --------------------------
	.section	.nv.constant4,"a",@progbits
	.align	8
	.align		8
.nv.constant4:
        /*0000*/ 	.dword	_$_str
	.align		8
        /*0008*/ 	.dword	_$_str_$_2


//--------------------- .text.triton_poi_fused__native_batch_norm_legit_no_training__unsafe_index_add_convolution_relu_35 --------------------------
	.section	.text.triton_poi_fused__native_batch_norm_legit_no_training__unsafe_index_add_convolution_relu_35,"ax",@progbits
	.align	128
        .global         triton_poi_fused__native_batch_norm_legit_no_training__unsafe_index_add_convolution_relu_35
        .type           triton_poi_fused__native_batch_norm_legit_no_training__unsafe_index_add_convolution_relu_35,@function
        .size           triton_poi_fused__native_batch_norm_legit_no_training__unsafe_index_add_convolution_relu_35,(.L_x_1 - triton_poi_fused__native_batch_norm_legit_no_training__unsafe_index_add_convolution_relu_35)
        .other          triton_poi_fused__native_batch_norm_legit_no_training__unsafe_index_add_convolution_relu_35,@"STO_CUDA_ENTRY STV_DEFAULT"
triton_poi_fused__native_batch_norm_legit_no_training__unsafe_index_add_convolution_relu_35:
.text.triton_poi_fused__native_batch_norm_legit_no_training__unsafe_index_add_convolution_relu_35:
[----:B------:R-:W-:Y:S01]  /*0000*/  LDC R1, c[0x0][0x28] ;  /* 0x00000a00ff017b82 */ /* 0x000fe20000000800 */
[----:B------:R-:W1:Y:S07]  /*0010*/  S2R R0, SR_TID.X ;  /* 0x0000000000007919 */ /* 0x000e6e0000002100 */
[----:B------:R-:W2:Y:S01]  /*0020*/  LDC.64 R8, c[0x0][0x238] ;  /* 0x00008e00ff087b82 */ /* 0x000ea20000000a00 */
[----:B------:R-:W-:Y:S01]  /*0030*/  ULDC.64 UR4, c[0x0][0x208] ;  /* 0x0000820000047ab9 */ /* 0x000fe20000000a00 */
[----:B------:R-:W-:Y:S01]  /*0040*/  ULDC.64 UR8, c[0x0][0x250] ;  /* 0x0000940000087ab9 */ /* 0x000fe20000000a00 */
[----:B------:R-:W3:Y:S01]  /*0050*/  S2R R13, SR_CTAID.X ;  /* 0x00000000000d7919 */ /* 0x000ee20000002500 */
[----:B------:R-:W-:Y:S01]  /*0060*/  ULDC.64 UR6, c[0x0][0x240] ;  /* 0x0000900000067ab9 */ /* 0x000fe20000000a00 */
[----:B------:R-:W-:-:S03]  /*0070*/  ULDC.64 UR10, c[0x0][0x260] ;  /* 0x00009800000a7ab9 */ /* 0x000fc60000000a00 */
[----:B------:R-:W4:Y:S08]  /*0080*/  LDC.64 R30, c[0x0][0x258] ;  /* 0x00009600ff1e7b82 */ /* 0x000f300000000a00 */
[----:B------:R-:W5:Y:S08]  /*0090*/  LDC.64 R18, c[0x0][0x248] ;  /* 0x00009200ff127b82 */ /* 0x000f700000000a00 */
[----:B------:R-:W4:Y:S01]  /*00a0*/  LDC.64 R16, c[0x0][0x220] ;  /* 0x00008800ff107b82 */ /* 0x000f220000000a00 */
[----:B-1----:R-:W-:-:S07]  /*00b0*/  IMAD.SHL.U32 R0, R0, 0x2, RZ ;  /* 0x0000000200007824 */ /* 0x002fce00078e00ff */
[----:B------:R-:W1:Y:S01]  /*00c0*/  LDC.64 R28, c[0x0][0x218] ;  /* 0x00008600ff1c7b82 */ /* 0x000e620000000a00 */
[----:B------:R-:W-:-:S07]  /*00d0*/  LOP3.LUT R0, R0, 0xfe, RZ, 0xc0, !PT ;  /* 0x000000fe00007812 */ /* 0x000fce00078ec0ff */
[----:B------:R-:W1:Y:S01]  /*00e0*/  LDC.64 R26, c[0x0][0x268] ;  /* 0x00009a00ff1a7b82 */ /* 0x000e620000000a00 */
[----:B---3--:R-:W-:-:S05]  /*00f0*/  IMAD R4, R13, 0x100, R0 ;  /* 0x000001000d047824 */ /* 0x008fca00078e0200 */
[----:B------:R-:W-:-:S04]  /*0100*/  SHF.R.S32.HI R3, RZ, 0x1f, R4 ;  /* 0x0000001fff037819 */ /* 0x000fc80000011404 */
[----:B------:R-:W-:-:S04]  /*0110*/  LEA.HI R3, R3, R4, RZ, 0x4 ;  /* 0x0000000403037211 */ /* 0x000fc800078f20ff */
[----:B------:R-:W-:Y:S02]  /*0120*/  SHF.R.S32.HI R0, RZ, 0x4, R3 ;  /* 0x00000004ff007819 */ /* 0x000fe40000011403 */
[----:B------:R-:W-:Y:S02]  /*0130*/  LOP3.LUT R7, R3, 0xfffffff0, RZ, 0xc0, !PT ;  /* 0xfffffff003077812 */ /* 0x000fe400078ec0ff */
[----:B------:R-:W-:-:S03]  /*0140*/  LEA.HI R2, R0, R0, RZ, 0x4 ;  /* 0x0000000000027211 */ /* 0x000fc600078f20ff */
[----:B------:R-:W-:Y:S01]  /*0150*/  IMAD.IADD R7, R4, 0x1, -R7 ;  /* 0x0000000104077824 */ /* 0x000fe200078e0a07 */
[----:B------:R-:W-:-:S04]  /*0160*/  LOP3.LUT R5, R2, 0xfffffff0, RZ, 0xc0, !PT ;  /* 0xfffffff002057812 */ /* 0x000fc800078ec0ff */
[----:B------:R-:W-:-:S05]  /*0170*/  IADD3 R5, R0, -R5, RZ ;  /* 0x8000000500057210 */ /* 0x000fca0007ffe0ff */
[----:B--2---:R-:W-:-:S06]  /*0180*/  IMAD.WIDE R2, R5, 0x8, R8 ;  /* 0x0000000805027825 */ /* 0x004fcc00078e0208 */
[----:B------:R-:W2:Y:S01]  /*0190*/  LDG.E.EL.64 R2, desc[UR4][R2.64] ;  /* 0x0000000402027981 */ /* 0x000ea2000c2e1b00 */
[----:B------:R-:W-:-:S06]  /*01a0*/  IMAD.WIDE R8, R7, 0x8, R8 ;  /* 0x0000000807087825 */ /* 0x000fcc00078e0208 */
[----:B------:R-:W3:Y:S01]  /*01b0*/  LDG.E.EL.128 R8, desc[UR4][R8.64] ;  /* 0x0000000408087981 */ /* 0x000ee2000c2e1d00 */
[----:B------:R-:W-:-:S04]  /*01c0*/  SHF.R.S32.HI R5, RZ, 0x17, R13 ;  /* 0x00000017ff057819 */ /* 0x000fc8000001140d */
[----:B------:R-:W-:-:S04]  /*01d0*/  SGXT R5, R5, 0x1 ;  /* 0x000000010505781a */ /* 0x000fc80000000200 */
[----:B------:R-:W-:-:S04]  /*01e0*/  LEA.HI R0, R5, R4, RZ, 0x8 ;  /* 0x0000000405007211 */ /* 0x000fc800078f40ff */
[----:B------:R-:W-:-:S04]  /*01f0*/  SHF.R.S32.HI R0, RZ, 0x8, R0 ;  /* 0x00000008ff007819 */ /* 0x000fc80000011400 */
[C---:B------:R-:W-:Y:S01]  /*0200*/  LEA.HI R7, R0.reuse, R0, RZ, 0x2 ;  /* 0x0000000000077211 */ /* 0x040fe200078f10ff */
[----:B------:R-:W-:Y:S02]  /*0210*/  IMAD.SHL.U32 R5, R0, 0x40, RZ ;  /* 0x0000004000057824 */ /* 0x000fe400078e00ff */
[----:B0---4-:R-:W-:-:S06]  /*0220*/  IMAD.WIDE R16, R4, 0x4, R16 ;  /* 0x0000000404107825 */ /* 0x011fcc00078e0210 */
[----:B------:R-:W4:Y:S01]  /*0230*/  LDG.E.64 R16, desc[UR4][R16.64] ;  /* 0x0000000410107981 */ /* 0x000f22000c1e1b00 */
[----:B--2---:R-:W-:-:S04]  /*0240*/  SHF.R.U32.HI R15, RZ, 0x1c, R3 ;  /* 0x0000001cff0f7819 */ /* 0x004fc80000011603 */
[----:B------:R-:W-:Y:S02]  /*0250*/  LOP3.LUT R15, R15, 0x8, RZ, 0xc0, !PT ;  /* 0x000000080f0f7812 */ /* 0x000fe400078ec0ff */
[----:B---3--:R-:W-:Y:S02]  /*0260*/  SHF.R.U32.HI R24, RZ, 0x1c, R9 ;  /* 0x0000001cff187819 */ /* 0x008fe40000011609 */
[----:B------:R-:W-:Y:S02]  /*0270*/  IADD3 R15, P0, R2, R15, RZ ;  /* 0x0000000f020f7210 */ /* 0x000fe40007f1e0ff */
[----:B------:R-:W-:Y:S02]  /*0280*/  SHF.R.S32.HI R2, RZ, 0x1f, R5 ;  /* 0x0000001fff027819 */ /* 0x000fe40000011405 */
[----:B------:R-:W-:Y:S02]  /*0290*/  IADD3.X R3, RZ, R3, RZ, P0, !PT ;  /* 0x00000003ff037210 */ /* 0x000fe400007fe4ff */
[----:B------:R-:W-:-:S02]  /*02a0*/  LEA R13, P0, R15, R5, 0x3 ;  /* 0x000000050f0d7211 */ /* 0x000fc400078018ff */
[----:B------:R-:W-:Y:S02]  /*02b0*/  LOP3.LUT R24, R24, 0x8, RZ, 0xc0, !PT ;  /* 0x0000000818187812 */ /* 0x000fe400078ec0ff */
[----:B------:R-:W-:Y:S02]  /*02c0*/  LEA.HI.X R15, R15, R2, R3, 0x3, P0 ;  /* 0x000000020f0f7211 */ /* 0x000fe400000f1c03 */
[----:B------:R-:W0:Y:S01]  /*02d0*/  LDC.64 R2, c[0x0][0x270] ;  /* 0x00009c00ff027b82 */ /* 0x000e220000000a00 */
[----:B------:R-:W-:Y:S02]  /*02e0*/  IADD3 R24, P0, P1, R24, R13, R8 ;  /* 0x0000000d18187210 */ /* 0x000fe4000791e008 */
[----:B------:R-:W-:Y:S02]  /*02f0*/  SHF.R.U32.HI R20, RZ, 0x1c, R11 ;  /* 0x0000001cff147819 */ /* 0x000fe4000001160b */
[----:B------:R-:W-:Y:S02]  /*0300*/  IADD3.X R5, RZ, R15, R9, P0, P1 ;  /* 0x0000000fff057210 */ /* 0x000fe400007e2409 */
[----:B------:R-:W-:-:S02]  /*0310*/  LOP3.LUT R9, R7, 0xfffffffc, RZ, 0xc0, !PT ;  /* 0xfffffffc07097812 */ /* 0x000fc400078ec0ff */
[----:B------:R-:W-:Y:S02]  /*0320*/  LOP3.LUT R20, R20, 0x8, RZ, 0xc0, !PT ;  /* 0x0000000814147812 */ /* 0x000fe400078ec0ff */
[----:B------:R-:W-:Y:S02]  /*0330*/  IADD3 R8, R0, -R9, RZ ;  /* 0x8000000900087210 */ /* 0x000fe40007ffe0ff */
[C---:B------:R-:W-:Y:S01]  /*0340*/  SHF.L.U64.HI R5, R24.reuse, 0x2, R5 ;  /* 0x0000000218057819 */ /* 0x040fe20000010205 */
[----:B------:R-:W-:Y:S01]  /*0350*/  IMAD.SHL.U32 R24, R24, 0x4, RZ ;  /* 0x0000000418187824 */ /* 0x000fe200078e00ff */
[----:B------:R-:W-:Y:S02]  /*0360*/  IADD3 R20, P0, P1, R20, R13, R10 ;  /* 0x0000000d14147210 */ /* 0x000fe4000791e00a */
[----:B------:R-:W2:Y:S02]  /*0370*/  LDC.64 R12, c[0x0][0x228] ;  /* 0x00008a00ff0c7b82 */ /* 0x000ea40000000a00 */
[----:B------:R-:W-:Y:S01]  /*0380*/  IADD3.X R11, RZ, R15, R11, P0, P1 ;  /* 0x0000000fff0b7210 */ /* 0x000fe200007e240b */
[----:B0-----:R-:W-:Y:S01]  /*0390*/  IMAD.WIDE R2, R8, 0x4, R2 ;  /* 0x0000000408027825 */ /* 0x001fe200078e0202 */
[----:B------:R-:W-:-:S04]  /*03a0*/  IADD3 R10, P0, R24, UR8, RZ ;  /* 0x00000008180a7c10 */ /* 0x000fc8000ff1e0ff */
[----:B------:R-:W0:Y:S01]  /*03b0*/  LDC.64 R14, c[0x0][0x230] ;  /* 0x00008c00ff0e7b82 */ /* 0x000e220000000a00 */
[----:B------:R-:W-:Y:S01]  /*03c0*/  IADD3 R6, P2, R24, UR6, RZ ;  /* 0x0000000618067c10 */ /* 0x000fe2000ff5e0ff */
[----:B------:R-:W3:Y:S01]  /*03d0*/  LDG.E.EL R2, desc[UR4][R2.64] ;  /* 0x0000000402027981 */ /* 0x000ee2000c2e1900 */
[C---:B------:R-:W-:Y:S01]  /*03e0*/  SHF.L.U64.HI R0, R20.reuse, 0x2, R11 ;  /* 0x0000000214007819 */ /* 0x040fe2000001020b */
[----:B------:R-:W-:Y:S01]  /*03f0*/  IMAD.SHL.U32 R20, R20, 0x4, RZ ;  /* 0x0000000414147824 */ /* 0x000fe200078e00ff */
[----:B------:R-:W-:Y:S02]  /*0400*/  IADD3.X R11, R5, UR9, RZ, P0, !PT ;  /* 0x00000009050b7c10 */ /* 0x000fe400087fe4ff */
[----:B------:R-:W-:Y:S02]  /*0410*/  IADD3.X R7, R5, UR7, RZ, P2, !PT ;  /* 0x0000000705077c10 */ /* 0x000fe400097fe4ff */
[----:B------:R-:W-:Y:S01]  /*0420*/  IADD3 R32, P0, R20, UR6, RZ ;  /* 0x0000000614207c10 */ /* 0x000fe2000ff1e0ff */
[----:B------:R1:W4:Y:S03]  /*0430*/  LDG.E.EL R9, desc[UR4][R10.64] ;  /* 0x000000040a097981 */ /* 0x000326000c2e1900 */
[----:B------:R-:W-:Y:S01]  /*0440*/  IADD3.X R33, R0, UR7, RZ, P0, !PT ;  /* 0x0000000700217c10 */ /* 0x000fe200087fe4ff */
[----:B------:R2:W4:Y:S01]  /*0450*/  LDG.E.EL R23, desc[UR4][R6.64] ;  /* 0x0000000406177981 */ /* 0x000522000c2e1900 */
[----:B------:R-:W-:Y:S01]  /*0460*/  IADD3 R24, P1, R24, UR10, RZ ;  /* 0x0000000a18187c10 */ /* 0x000fe2000ff3e0ff */
[----:B-1----:R-:W1:Y:S01]  /*0470*/  LDC.64 R10, c[0x0][0x210] ;  /* 0x00008400ff0a7b82 */ /* 0x002e620000000a00 */
[----:B--2---:R-:W-:-:S04]  /*0480*/  IADD3 R6, P0, R20, UR8, RZ ;  /* 0x0000000814067c10 */ /* 0x004fc8000ff1e0ff */
[----:B------:R-:W-:Y:S02]  /*0490*/  IADD3.X R7, R0, UR9, RZ, P0, !PT ;  /* 0x0000000900077c10 */ /* 0x000fe400087fe4ff */
[----:B------:R-:W-:Y:S02]  /*04a0*/  IADD3 R20, P0, R20, UR10, RZ ;  /* 0x0000000a14147c10 */ /* 0x000fe4000ff1e0ff */
[----:B------:R-:W-:Y:S01]  /*04b0*/  IADD3.X R25, R5, UR11, RZ, P1, !PT ;  /* 0x0000000b05197c10 */ /* 0x000fe20008ffe4ff */
[C---:B------:R-:W-:Y:S01]  /*04c0*/  IMAD.WIDE R30, R8.reuse, 0x4, R30 ;  /* 0x00000004081e7825 */ /* 0x040fe200078e021e */
[----:B------:R-:W-:Y:S01]  /*04d0*/  IADD3.X R21, R0, UR11, RZ, P0, !PT ;  /* 0x0000000b00157c10 */ /* 0x000fe200087fe4ff */
[----:B------:R-:W2:Y:S02]  /*04e0*/  LDG.E.EL R7, desc[UR4][R6.64] ;  /* 0x0000000406077981 */ /* 0x000ea4000c2e1900 */
[C---:B-----5:R-:W-:Y:S02]  /*04f0*/  IMAD.WIDE R18, R8.reuse, 0x4, R18 ;  /* 0x0000000408127825 */ /* 0x060fe400078e0212 */
[----:B------:R-:W5:Y:S02]  /*0500*/  LDG.E.EL R25, desc[UR4][R24.64] ;  /* 0x0000000418197981 */ /* 0x000f64000c2e1900 */
[----:B------:R-:W-:-:S02]  /*0510*/  IMAD.WIDE R12, R8, 0x4, R12 ;  /* 0x00000004080c7825 */ /* 0x000fc400078e020c */
[----:B------:R-:W2:Y:S04]  /*0520*/  LDG.E.EL R22, desc[UR4][R30.64] ;  /* 0x000000041e167981 */ /* 0x000ea8000c2e1900 */
[----:B------:R0:W5:Y:S04]  /*0530*/  LDG.E.EL R3, desc[UR4][R20.64] ;  /* 0x0000000414037981 */ /* 0x000168000c2e1900 */
[----:B------:R1:W5:Y:S01]  /*0540*/  LDG.E.EL R24, desc[UR4][R18.64] ;  /* 0x0000000412187981 */ /* 0x000362000c2e1900 */
[----:B0-----:R-:W-:-:S03]  /*0550*/  IMAD.WIDE R14, R4, 0x4, R14 ;  /* 0x00000004040e7825 */ /* 0x001fc600078e020e */
[----:B------:R-:W5:Y:S01]  /*0560*/  LDG.E.EL R5, desc[UR4][R32.64] ;  /* 0x0000000420057981 */ /* 0x000f62000c2e1900 */
[----:B------:R-:W0:Y:S01]  /*0570*/  LDC.64 R20, c[0x0][0x278] ;  /* 0x00009e00ff147b82 */ /* 0x000e220000000a00 */
[----:B------:R-:W-:Y:S02]  /*0580*/  IMAD.WIDE R28, R8, 0x4, R28 ;  /* 0x00000004081c7825 */ /* 0x000fe400078e021c */
[----:B------:R-:W5:Y:S02]  /*0590*/  LDG.E.EL R6, desc[UR4][R12.64] ;  /* 0x000000040c067981 */ /* 0x000f64000c2e1900 */
[----:B-1----:R-:W-:Y:S02]  /*05a0*/  IMAD.WIDE R10, R4, 0x4, R10 ;  /* 0x00000004040a7825 */ /* 0x002fe400078e020a */
[----:B------:R2:W5:Y:S01]  /*05b0*/  LDG.E.EL R0, desc[UR4][R28.64] ;  /* 0x000000041c007981 */ /* 0x000562000c2e1900 */
[----:B------:R-:W1:Y:S03]  /*05c0*/  LDC.64 R18, c[0x0][0x280] ;  /* 0x0000a000ff127b82 */ /* 0x000e660000000a00 */
[----:B------:R-:W5:Y:S04]  /*05d0*/  LDG.E.64 R14, desc[UR4][R14.64] ;  /* 0x000000040e0e7981 */ /* 0x000f68000c1e1b00 */
[----:B------:R-:W5:Y:S01]  /*05e0*/  LDG.E.64 R12, desc[UR4][R10.64] ;  /* 0x000000040a0c7981 */ /* 0x000f62000c1e1b00 */
[----:B------:R-:W-:-:S06]  /*05f0*/  IMAD.WIDE R26, R8, 0x4, R26 ;  /* 0x00000004081a7825 */ /* 0x000fcc00078e021a */
[----:B------:R-:W5:Y:S01]  /*0600*/  LDG.E.EL R26, desc[UR4][R26.64] ;  /* 0x000000041a1a7981 */ /* 0x000f62000c2e1900 */
[----:B0-----:R-:W-:-:S06]  /*0610*/  IMAD.WIDE R20, R8, 0x4, R20 ;  /* 0x0000000408147825 */ /* 0x001fcc00078e0214 */
[----:B------:R-:W5:Y:S01]  /*0620*/  LDG.E.EL R20, desc[UR4][R20.64] ;  /* 0x0000000414147981 */ /* 0x000f62000c2e1900 */
[----:B-1----:R-:W-:-:S06]  /*0630*/  IMAD.WIDE R18, R8, 0x4, R18 ;  /* 0x0000000408127825 */ /* 0x002fcc00078e0212 */
[----:B------:R-:W5:Y:S01]  /*0640*/  LDG.E.EL R19, desc[UR4][R18.64] ;  /* 0x0000000412137981 */ /* 0x000f62000c2e1900 */
[----:B---3--:R-:W-:-:S04]  /*0650*/  FADD R8, R2, 9.9999997473787516356e-06 ;  /* 0x3727c5ac02087421 */ /* 0x008fc80000000000 */
[----:B------:R-:W0:Y:S02]  /*0660*/  MUFU.SQRT R2, R8 ;  /* 0x0000000800027308 */ /* 0x000e240000002000 */
[C---:B0-----:R-:W-:Y:S02]  /*0670*/  FSETP.GT.AND P0, PT, R2.reuse, 8.50705917302346158658e+37, PT ;  /* 0x7e8000000200780b */ /* 0x041fe40003f04000 */
[----:B------:R-:W-:-:S11]  /*0680*/  FSETP.GEU.AND P1, PT, R2, 1.175494350822287508e-38, PT ;  /* 0x008000000200780b */ /* 0x000fd60003f2e000 */
[----:B------:R-:W-:-:S04]  /*0690*/  @P0 FMUL R2, R2, 0.25 ;  /* 0x3e80000002020820 */ /* 0x000fc80000400000 */
[----:B------:R-:W-:Y:S01]  /*06a0*/  @!P1 FMUL R2, R2, 16777216 ;  /* 0x4b80000002029820 */ /* 0x000fe20000400000 */
[C---:B--2---:R-:W-:Y:S01]  /*06b0*/  FADD R28, R22.reuse, R7 ;  /* 0x00000007161c7221 */ /* 0x044fe20000000000 */
[----:B------:R-:W-:Y:S01]  /*06c0*/  HFMA2.MMA R7, -RZ, RZ, 1.625, 0 ;  /* 0x3e800000ff077435 */ /* 0x000fe200000001ff */
[----:B----4-:R-:W-:Y:S02]  /*06d0*/  FADD R22, R22, R9 ;  /* 0x0000000916167221 */ /* 0x010fe40000000000 */
[----:B-----5:R-:W-:Y:S01]  /*06e0*/  FADD R28, R3, R28 ;  /* 0x0000001c031c7221 */ /* 0x020fe20000000000 */
[----:B------:R0:W1:Y:S01]  /*06f0*/  MUFU.RCP R9, R2 ;  /* 0x0000000200097308 */ /* 0x0000620000001000 */
[----:B------:R-:W-:Y:S01]  /*0700*/  FADD R22, R25, R22 ;  /* 0x0000001619167221 */ /* 0x000fe20000000000 */
[----:B------:R-:W-:Y:S01]  /*0710*/  FADD R3, R24, R5 ;  /* 0x0000000518037221 */ /* 0x000fe20000000000 */
[--C-:B------:R-:W-:Y:S01]  /*0720*/  FADD R5, R16, R6.reuse ;  /* 0x0000000610057221 */ /* 0x100fe20000000000 */
[----:B------:R-:W-:Y:S01]  /*0730*/  FADD R6, R17, R6 ;  /* 0x0000000611067221 */ /* 0x000fe20000000000 */
[----:B------:R-:W-:Y:S01]  /*0740*/  FADD R23, R24, R23 ;  /* 0x0000001718177221 */ /* 0x000fe20000000000 */
[----:B------:R-:W-:Y:S01]  /*0750*/  FADD R3, R3, R28 ;  /* 0x0000001c03037221 */ /* 0x000fe20000000000 */
[----:B------:R-:W-:Y:S01]  /*0760*/  FADD R5, R14, R5 ;  /* 0x000000050e057221 */ /* 0x000fe20000000000 */
[----:B------:R-:W-:Y:S01]  /*0770*/  FADD R8, R15, R6 ;  /* 0x000000060f087221 */ /* 0x000fe20000000000 */
[--C-:B------:R-:W-:Y:S01]  /*0780*/  FADD R12, R12, R0.reuse ;  /* 0x000000000c0c7221 */ /* 0x100fe20000000000 */
[----:B------:R-:W-:Y:S01]  /*0790*/  FADD R13, R13, R0 ;  /* 0x000000000d0d7221 */ /* 0x000fe20000000000 */
[----:B------:R-:W-:Y:S01]  /*07a0*/  FSEL R0, R7, 1, P0 ;  /* 0x3f80000007007808 */ /* 0x000fe20000000000 */
[----:B------:R-:W-:Y:S01]  /*07b0*/  FADD R22, R23, R22 ;  /* 0x0000001617167221 */ /* 0x000fe20000000000 */
[----:B------:R-:W-:Y:S01]  /*07c0*/  FADD R5, R12, R5 ;  /* 0x000000050c057221 */ /* 0x000fe20000000000 */
[----:B------:R-:W2:Y:S01]  /*07d0*/  LDC.64 R6, c[0x0][0x288] ;  /* 0x0000a200ff067b82 */ /* 0x000ea20000000a00 */
[----:B------:R-:W-:Y:S01]  /*07e0*/  FADD R8, R13, R8 ;  /* 0x000000080d087221 */ /* 0x000fe20000000000 */
[----:B------:R-:W-:Y:S01]  /*07f0*/  @!P1 FMUL R0, R0, 16777216 ;  /* 0x4b80000000009820 */ /* 0x000fe20000400000 */
[----:B0-----:R-:W-:-:S02]  /*0800*/  FADD R2, R22, R5 ;  /* 0x0000000516027221 */ /* 0x001fc40000000000 */
[----:B------:R-:W-:Y:S01]  /*0810*/  FADD R3, R3, R8 ;  /* 0x0000000803037221 */ /* 0x000fe20000000000 */
[----:B-1----:R-:W-:Y:S01]  /*0820*/  FMUL R9, R9, R0 ;  /* 0x0000000009097220 */ /* 0x002fe20000400000 */
[C---:B------:R-:W-:Y:S02]  /*0830*/  FADD R0, -R26.reuse, R2 ;  /* 0x000000021a007221 */ /* 0x040fe40000000100 */
[----:B------:R-:W-:Y:S02]  /*0840*/  FADD R26, -R26, R3 ;  /* 0x000000031a1a7221 */ /* 0x000fe40000000100 */
[-C--:B------:R-:W-:Y:S02]  /*0850*/  FMUL R0, R0, R9.reuse ;  /* 0x0000000900007220 */ /* 0x080fe40000400000 */
[----:B------:R-:W-:Y:S02]  /*0860*/  FMUL R26, R26, R9 ;  /* 0x000000091a1a7220 */ /* 0x000fe40000400000 */
[----:B------:R-:W-:-:S02]  /*0870*/  FFMA R0, R20, R0, R19 ;  /* 0x0000000014007223 */ /* 0x000fc40000000013 */
[----:B------:R-:W-:-:S03]  /*0880*/  FFMA R26, R20, R26, R19 ;  /* 0x0000001a141a7223 */ /* 0x000fc60000000013 */
[----:B------:R-:W-:Y:S02]  /*0890*/  FSETP.GEU.AND P0, PT, R0, RZ, PT ;  /* 0x000000ff0000720b */ /* 0x000fe40003f0e000 */
[----:B------:R-:W-:Y:S01]  /*08a0*/  FSETP.GEU.AND P1, PT, R26, RZ, PT ;  /* 0x000000ff1a00720b */ /* 0x000fe20003f2e000 */
[----:B--2---:R-:W-:Y:S01]  /*08b0*/  IMAD.WIDE R6, R4, 0x4, R6 ;  /* 0x0000000404067825 */ /* 0x004fe200078e0206 */
[----:B------:R-:W-:Y:S02]  /*08c0*/  FSEL R4, R0, RZ, P0 ;  /* 0x000000ff00047208 */ /* 0x000fe40000000000 */
[----:B------:R-:W-:Y:S01]  /*08d0*/  FSEL R5, R26, RZ, P1 ;  /* 0x000000ff1a057208 */ /* 0x000fe20000800000 */
[----:B------:R-:W-:Y:S04]  /*08e0*/  STG.E.64 desc[UR4][R10.64], R2 ;  /* 0x000000020a007986 */ /* 0x000fe8000c101b04 */
[----:B------:R-:W-:Y:S01]  /*08f0*/  STG.E.64 desc[UR4][R6.64], R4 ;  /* 0x0000000406007986 */ /* 0x000fe2000c101b04 */
[----:B------:R-:W-:Y:S05]  /*0900*/  EXIT ;  /* 0x000000000000794d */ /* 0x000fea0003800000 */
.L_x_0:
[----:B------:R-:W-:-:S00]  /*0910*/  BRA `(.L_x_0) ;  /* 0xfffffffc00fc7947 */ /* 0x000fc0000383ffff */
[----:B------:R-:W-:-:S00]  /*0920*/  NOP ;  /* 0x0000000000007918 */ /* 0x000fc00000000000 */
        /* <DEDUP_REMOVED lines=13> */
.L_x_1:


//--------------------- .nv.global.init           --------------------------
	.section	.nv.global.init,"aw",@progbits
.nv.global.init:
	.type		_$_str,@object
	.size		_$_str,(_$_str_$_2 - _$_str)
_$_str:
        /*0000*/ 	.byte	0x5f, 0x5f, 0x43, 0x55, 0x44, 0x41, 0x5f, 0x46, 0x54, 0x5a, 0x00
	.type		_$_str_$_2,@object
	.size		_$_str_$_2,(.L_1 - _$_str_$_2)
_$_str_$_2:
        /*000b*/ 	.byte	0x5f, 0x5f, 0x43, 0x55, 0x44, 0x41, 0x5f, 0x50, 0x52, 0x45, 0x43, 0x5f, 0x53, 0x51, 0x52, 0x54
        /*001b*/ 	.byte	0x00
.L_1:


//--------------------- .nv.constant0.triton_poi_fused__native_batch_norm_legit_no_training__unsafe_index_add_convolution_relu_35 --------------------------
	.section	.nv.constant0.triton_poi_fused__native_batch_norm_legit_no_training__unsafe_index_add_convolution_relu_35,"a",@progbits
	.sectionflags	@""
	.align	4
.nv.constant0.triton_poi_fused__native_batch_norm_legit_no_training__unsafe_index_add_convolution_relu_35:
	.zero		660
